	.headerflags	@"EF_CUDA_TEXMODE_UNIFIED EF_CUDA_64BIT_ADDRESS EF_CUDA_ACCELERATORS EF_CUDA_SM90 EF_CUDA_VIRTUAL_SM(EF_CUDA_SM90)"
	.elftype	@"ET_EXEC"


//--------------------- .nv.info                  --------------------------
	.section	.nv.info,"",@"SHT_CUDA_INFO"
	.align	4


	//----- nvinfo : EIATTR_REGCOUNT
	.align		4
        /*0000*/ 	.byte	0x04, 0x2f
        /*0002*/ 	.short	(.L_1 - .L_0)
	.align		4
.L_0:
        /*0004*/ 	.word	index@(triton_poi_fused_1)
        /*0008*/ 	.word	0x0000001f


	//----- nvinfo : EIATTR_MIN_STACK_SIZE
	.align		4
.L_1:
        /*000c*/ 	.byte	0x04, 0x12
        /*000e*/ 	.short	(.L_3 - .L_2)
	.align		4
.L_2:
        /*0010*/ 	.word	index@(triton_poi_fused_1)
        /*0014*/ 	.word	0x00000000


	//----- nvinfo : EIATTR_FRAME_SIZE
	.align		4
.L_3:
        /*0018*/ 	.byte	0x04, 0x11
        /*001a*/ 	.short	(.L_5 - .L_4)
	.align		4
.L_4:
        /*001c*/ 	.word	index@(triton_poi_fused_1)
        /*0020*/ 	.word	0x00000000


	//----- nvinfo : EIATTR_MIN_STACK_SIZE
	.align		4
.L_5:
        /*0024*/ 	.byte	0x04, 0x12
        /*0026*/ 	.short	(.L_7 - .L_6)
	.align		4
.L_6:
        /*0028*/ 	.word	index@(triton_poi_fused_1)
        /*002c*/ 	.word	0x00000000
.L_7:


//--------------------- .nv.info.triton_poi_fused_1 --------------------------
	.section	.nv.info.triton_poi_fused_1,"",@"SHT_CUDA_INFO"
	.sectionflags	@""
	.align	4


	//----- nvinfo : EIATTR_CUDA_API_VERSION
	.align		4
        /*0000*/ 	.byte	0x04, 0x37
        /*0002*/ 	.short	(.L_9 - .L_8)
.L_8:
        /*0004*/ 	.word	0x0000007c


	//----- nvinfo : EIATTR_KPARAM_INFO
	.align		4
.L_9:
        /*0008*/ 	.byte	0x04, 0x17
        /*000a*/ 	.short	(.L_11 - .L_10)
.L_10:
        /*000c*/ 	.word	0x00000000
        /*0010*/ 	.short	0x0003
        /*0012*/ 	.short	0x0014
        /*0014*/ 	.byte	0x00, 0xf0, 0x11, 0x00


	//----- nvinfo : EIATTR_KPARAM_INFO
	.align		4
.L_11:
        /*0018*/ 	.byte	0x04, 0x17
        /*001a*/ 	.short	(.L_13 - .L_12)
.L_12:
        /*001c*/ 	.word	0x00000000
        /*0020*/ 	.short	0x0002
        /*0022*/ 	.short	0x0010
        /*0024*/ 	.byte	0x00, 0xf0, 0x11, 0x00


	//----- nvinfo : EIATTR_KPARAM_INFO
	.align		4
.L_13:
        /*0028*/ 	.byte	0x04, 0x17
        /*002a*/ 	.short	(.L_15 - .L_14)
.L_14:
        /*002c*/ 	.word	0x00000000
        /*0030*/ 	.short	0x0001
        /*0032*/ 	.short	0x0008
        /*0034*/ 	.byte	0x00, 0xf4, 0x21, 0x00


	//----- nvinfo : EIATTR_KPARAM_INFO
	.align		4
.L_15:
        /*0038*/ 	.byte	0x04, 0x17
        /*003a*/ 	.short	(.L_17 - .L_16)
.L_16:
        /*003c*/ 	.word	0x00000000
        /*0040*/ 	.short	0x0000
        /*0042*/ 	.short	0x0000
        /*0044*/ 	.byte	0x00, 0xf4, 0x21, 0x00


	//----- nvinfo : EIATTR_SPARSE_MMA_MASK
	.align		4
.L_17:
        /*0048*/ 	.byte	0x03, 0x50
        /*004a*/ 	.short	0x0000


	//----- nvinfo : EIATTR_MAXREG_COUNT
	.align		4
        /*004c*/ 	.byte	0x03, 0x1b
        /*004e*/ 	.short	0x00ff


	//----- nvinfo : EIATTR_EXIT_INSTR_OFFSETS
	.align		4
        /*0050*/ 	.byte	0x04, 0x1c
        /*0052*/ 	.short	(.L_19 - .L_18)


	//   ....[0]....
.L_18:
        /*0054*/ 	.word	0x000005e0


	//   ....[1]....
        /*0058*/ 	.word	0x00000630


	//----- nvinfo : EIATTR_REQNTID
	.align		4
.L_19:
        /*005c*/ 	.byte	0x04, 0x10
        /*005e*/ 	.short	(.L_21 - .L_20)
.L_20:
        /*0060*/ 	.word	0x00000080
        /*0064*/ 	.word	0x00000001
        /*0068*/ 	.word	0x00000001


	//----- nvinfo : EIATTR_CBANK_PARAM_SIZE
	.align		4
.L_21:
        /*006c*/ 	.byte	0x03, 0x19
        /*006e*/ 	.short	0x0018


	//----- nvinfo : EIATTR_PARAM_CBANK
	.align		4
        /*0070*/ 	.byte	0x04, 0x0a
        /*0072*/ 	.short	(.L_23 - .L_22)
	.align		4
.L_22:
        /*0074*/ 	.word	index@(.nv.constant0.triton_poi_fused_1)
        /*0078*/ 	.short	0x0210
        /*007a*/ 	.short	0x0018


	//----- nvinfo : EIATTR_SW_WAR
	.align		4
.L_23:
        /*007c*/ 	.byte	0x04, 0x36
        /*007e*/ 	.short	(.L_25 - .L_24)
.L_24:
        /*0080*/ 	.word	0x00000008
.L_25:


//--------------------- .nv.callgraph             --------------------------
	.section	.nv.callgraph,"",@"SHT_CUDA_CALLGRAPH"
	.align	4
	.sectionentsize	8
	.align		4
        /*0000*/ 	.word	0x00000000
	.align		4
        /*0004*/ 	.word	0xffffffff
	.align		4
        /*0008*/ 	.word	0x00000000
	.align		4
        /*000c*/ 	.word	0xfffffffe
	.align		4
        /*0010*/ 	.word	0x00000000
	.align		4
        /*0014*/ 	.word	0xfffffffd
	.align		4
        /*0018*/ 	.word	0x00000000
	.align		4
        /*001c*/ 	.word	0xfffffffc


//--------------------- .text.triton_poi_fused_1  --------------------------
	.section	.text.triton_poi_fused_1,"ax",@progbits
	.sectionflags	@"SHF_BARRIERS=1"
	.align	128
        .global         triton_poi_fused_1
        .type           triton_poi_fused_1,@function
        .size           triton_poi_fused_1,(.L_x_1 - triton_poi_fused_1)
        .other          triton_poi_fused_1,@"STO_CUDA_ENTRY STV_DEFAULT"
triton_poi_fused_1:
.text.triton_poi_fused_1:
[----:B------:R-:W0:Y:S01]  /*0000*/  LDC R1, c[0x0][0x28] ;  /* 0x00000a00ff017b82 */ /* 0x000e220000000800 */
[----:B------:R-:W1:Y:S07]  /*0010*/  S2R R0, SR_TID.X ;  /* 0x0000000000007919 */ /* 0x000e6e0000002100 */
[----:B------:R-:W2:Y:S01]  /*0020*/  LDC.64 R8, c[0x0][0x210] ;  /* 0x00008400ff087b82 */ /* 0x000ea20000000a00 */
[----:B------:R-:W-:Y:S01]  /*0030*/  IMAD.MOV.U32 R20, RZ, RZ, RZ ;  /* 0x000000ffff147224 */ /* 0x000fe200078e00ff */
[----:B------:R-:W-:Y:S01]  /*0040*/  ULDC.64 UR6, c[0x0][0x208] ;  /* 0x0000820000067ab9 */ /* 0x000fe20000000a00 */
[----:B------:R-:W3:Y:S01]  /*0050*/  S2R R19, SR_CTAID.X ;  /* 0x0000000000137919 */ /* 0x000ee20000002500 */
[----:B------:R-:W4:Y:S01]  /*0060*/  S2R R18, SR_CTAID.Y ;  /* 0x0000000000127919 */ /* 0x000f220000002600 */
[----:B------:R-:W-:Y:S01]  /*0070*/  IMAD.MOV.U32 R28, RZ, RZ, RZ ;  /* 0x000000ffff1c7224 */ /* 0x000fe200078e00ff */
[----:B-1----:R-:W-:Y:S01]  /*0080*/  SHF.R.U32.HI R21, RZ, 0x5, R0 ;  /* 0x00000005ff157819 */ /* 0x002fe20000011600 */
[----:B---3--:R-:W-:-:S03]  /*0090*/  IMAD.SHL.U32 R19, R19, 0x20, RZ ;  /* 0x0000002013137824 */ /* 0x008fc600078e00ff */
[----:B------:R-:W-:Y:S01]  /*00a0*/  SGXT.U32 R21, R21, 0x2 ;  /* 0x000000021515781a */ /* 0x000fe20000000000 */
[----:B----4-:R-:W-:Y:S01]  /*00b0*/  IMAD.SHL.U32 R18, R18, 0x20, RZ ;  /* 0x0000002012127824 */ /* 0x010fe200078e00ff */
[----:B------:R-:W-:-:S04]  /*00c0*/  LOP3.LUT R12, R19, 0x1f, R0, 0xf8, !PT ;  /* 0x0000001f130c7812 */ /* 0x000fc800078ef800 */
[----:B------:R-:W-:Y:S02]  /*00d0*/  LOP3.LUT R3, R18, 0x4, R21, 0xfe, !PT ;  /* 0x0000000412037812 */ /* 0x000fe400078efe15 */
[----:B------:R-:W-:Y:S02]  /*00e0*/  LOP3.LUT R5, R18, 0xc, R21, 0xfe, !PT ;  /* 0x0000000c12057812 */ /* 0x000fe400078efe15 */
[----:B------:R-:W-:Y:S01]  /*00f0*/  LOP3.LUT R2, R18, R21, RZ, 0xfc, !PT ;  /* 0x0000001512027212 */ /* 0x000fe200078efcff */
[--C-:B------:R-:W-:Y:S01]  /*0100*/  IMAD R3, R3, 0x19, R12.reuse ;  /* 0x0000001903037824 */ /* 0x100fe200078e020c */
[----:B------:R-:W-:Y:S01]  /*0110*/  LOP3.LUT R4, R18, 0x8, R21, 0xfe, !PT ;  /* 0x0000000812047812 */ /* 0x000fe200078efe15 */
        /* <DEDUP_REMOVED lines=9> */
[----:B------:R-:W-:Y:S01]  /*01b0*/  ISETP.GE.AND P0, PT, R12, 0x19, PT ;  /* 0x000000190c00780c */ /* 0x000fe20003f06270 */
[----:B------:R-:W-:-:S02]  /*01c0*/  IMAD R25, R10, 0x19, R12 ;  /* 0x000000190a197824 */ /* 0x000fc400078e020c */
[----:B------:R-:W-:Y:S02]  /*01d0*/  IMAD R27, R11, 0x19, R12 ;  /* 0x000000190b1b7824 */ /* 0x000fe400078e020c */
[----:B--2---:R-:W-:-:S04]  /*01e0*/  IMAD.WIDE R14, R3, 0x4, R8 ;  /* 0x00000004030e7825 */ /* 0x004fc800078e0208 */
[----:B------:R-:W-:-:S04]  /*01f0*/  IMAD.WIDE R10, R5, 0x4, R8 ;  /* 0x00000004050a7825 */ /* 0x000fc800078e0208 */
[----:B------:R-:W-:-:S04]  /*0200*/  IMAD.WIDE R16, R17, 0x4, R8 ;  /* 0x0000000411107825 */ /* 0x000fc800078e0208 */
[--C-:B------:R-:W-:Y:S01]  /*0210*/  IMAD.WIDE R12, R13, 0x4, R8.reuse ;  /* 0x000000040d0c7825 */ /* 0x100fe200078e0208 */
[----:B------:R-:W2:Y:S03]  /*0220*/  @!P0 LDG.E.EL R20, desc[UR6][R16.64] ;  /* 0x0000000610148981 */ /* 0x000ea6000c2e1900 */
[----:B------:R-:W-:Y:S01]  /*0230*/  IMAD.WIDE R4, R23, 0x4, R8 ;  /* 0x0000000417047825 */ /* 0x000fe200078e0208 */
[----:B------:R-:W-:-:S03]  /*0240*/  CS2R R22, SRZ ;  /* 0x0000000000167805 */ /* 0x000fc6000001ff00 */
[----:B------:R-:W-:-:S03]  /*0250*/  IMAD.WIDE R6, R7, 0x4, R8 ;  /* 0x0000000407067825 */ /* 0x000fc600078e0208 */
[----:B------:R1:W3:Y:S01]  /*0260*/  @!P0 LDG.E.EL R22, desc[UR6][R12.64] ;  /* 0x000000060c168981 */ /* 0x0002e2000c2e1900 */
[--C-:B------:R-:W-:Y:S01]  /*0270*/  IMAD.WIDE R2, R25, 0x4, R8.reuse ;  /* 0x0000000419027825 */ /* 0x100fe200078e0208 */
[----:B------:R-:W-:Y:S02]  /*0280*/  CS2R R24, SRZ ;  /* 0x0000000000187805 */ /* 0x000fe4000001ff00 */
[----:B------:R4:W5:Y:S01]  /*0290*/  @!P0 LDG.E.EL R23, desc[UR6][R10.64] ;  /* 0x000000060a178981 */ /* 0x000962000c2e1900 */
[----:B------:R-:W-:Y:S01]  /*02a0*/  IMAD.WIDE R8, R27, 0x4, R8 ;  /* 0x000000041b087825 */ /* 0x000fe200078e0208 */
[----:B------:R-:W-:Y:S02]  /*02b0*/  CS2R R26, SRZ ;  /* 0x00000000001a7805 */ /* 0x000fe4000001ff00 */
[----:B------:R-:W5:Y:S04]  /*02c0*/  @!P0 LDG.E.EL R24, desc[UR6][R14.64] ;  /* 0x000000060e188981 */ /* 0x000f68000c2e1900 */
[----:B------:R1:W5:Y:S04]  /*02d0*/  @!P0 LDG.E.EL R25, desc[UR6][R4.64] ;  /* 0x0000000604198981 */ /* 0x000368000c2e1900 */
[----:B------:R-:W5:Y:S04]  /*02e0*/  @!P0 LDG.E.EL R26, desc[UR6][R6.64] ;  /* 0x00000006061a8981 */ /* 0x000f68000c2e1900 */
[----:B------:R4:W5:Y:S04]  /*02f0*/  @!P0 LDG.E.EL R28, desc[UR6][R2.64] ;  /* 0x00000006021c8981 */ /* 0x000968000c2e1900 */
[----:B------:R4:W5:Y:S01]  /*0300*/  @!P0 LDG.E.EL R27, desc[UR6][R8.64] ;  /* 0x00000006081b8981 */ /* 0x000962000c2e1900 */
[----:B------:R-:W4:Y:S01]  /*0310*/  S2UR UR5, SR_CgaCtaId ;  /* 0x00000000000579c3 */ /* 0x000f220000008800 */
[----:B-1----:R-:W-:Y:S01]  /*0320*/  IMAD.SHL.U32 R12, R0, 0x20, RZ ;  /* 0x00000020000c7824 */ /* 0x002fe200078e00ff */
[----:B------:R-:W-:-:S04]  /*0330*/  UMOV UR4, 0x400 ;  /* 0x0000040000047882 */ /* 0x000fc80000000000 */
[----:B------:R-:W-:-:S04]  /*0340*/  LOP3.LUT R12, R12, 0x3e0, RZ, 0xc0, !PT ;  /* 0x000003e00c0c7812 */ /* 0x000fc800078ec0ff */
[----:B------:R-:W-:-:S04]  /*0350*/  LOP3.LUT R21, R12, R21, RZ, 0xfc, !PT ;  /* 0x000000150c157212 */ /* 0x000fc800078efcff */
[----:B------:R-:W-:Y:S01]  /*0360*/  LEA.HI R21, R12, R21, RZ, 0x1d ;  /* 0x000000150c157211 */ /* 0x000fe200078fe8ff */
[----:B0---4-:R-:W-:-:S06]  /*0370*/  UPRMT UR4, UR5, 0x654, UR4 ;  /* 0x0000065405047896 */ /* 0x011fcc0008000004 */
[----:B------:R-:W-:Y:S01]  /*0380*/  LEA R21, R21, UR4, 0x2 ;  /* 0x0000000415157c11 */ /* 0x000fe2000f8e10ff */
[----:B------:R-:W-:Y:S01]  /*0390*/  IMAD.SHL.U32 R11, R0, 0x4, RZ ;  /* 0x00000004000b7824 */ /* 0x000fe200078e00ff */
[----:B------:R-:W-:-:S04]  /*03a0*/  SHF.R.U32.HI R4, RZ, 0x1, R0 ;  /* 0x00000001ff047819 */ /* 0x000fc80000011600 */
[----:B------:R-:W-:Y:S02]  /*03b0*/  LOP3.LUT R3, R4, 0x3c, RZ, 0xc0, !PT ;  /* 0x0000003c04037812 */ /* 0x000fe400078ec0ff */
[----:B------:R-:W-:-:S05]  /*03c0*/  LOP3.LUT R8, R11, 0x1fc, RZ, 0xc0, !PT ;  /* 0x000001fc0b087812 */ /* 0x000fca00078ec0ff */
[----:B------:R-:W-:-:S05]  /*03d0*/  IMAD.IADD R3, R8, 0x1, R3 ;  /* 0x0000000108037824 */ /* 0x000fca00078e0203 */
[----:B------:R-:W-:Y:S02]  /*03e0*/  LEA R4, R3, UR4, 0x2 ;  /* 0x0000000403047c11 */ /* 0x000fe4000f8e10ff */
[----:B------:R-:W-:Y:S01]  /*03f0*/  LOP3.LUT R11, R18, 0x1c, R11, 0xf8, !PT ;  /* 0x0000001c120b7812 */ /* 0x000fe200078ef80b */
[----:B------:R-:W0:Y:S04]  /*0400*/  LDC.64 R2, c[0x0][0x218] ;  /* 0x00008600ff027b82 */ /* 0x000e280000000a00 */
[----:B------:R-:W-:Y:S01]  /*0410*/  IMAD.HI R9, R11, 0x2aaaaaab, RZ ;  /* 0x2aaaaaab0b097827 */ /* 0x000fe200078e02ff */
[----:B------:R-:W-:-:S04]  /*0420*/  SHF.R.U32.HI R0, RZ, 0x3, R0 ;  /* 0x00000003ff007819 */ /* 0x000fc80000011600 */
[----:B------:R-:W-:Y:S02]  /*0430*/  SHF.R.U32.HI R10, RZ, 0x1f, R9 ;  /* 0x0000001fff0a7819 */ /* 0x000fe40000011609 */
[----:B------:R-:W-:Y:S02]  /*0440*/  SGXT.U32 R0, R0, 0x4 ;  /* 0x000000040000781a */ /* 0x000fe40000000000 */
[----:B------:R-:W-:Y:S02]  /*0450*/  LEA.HI.SX32 R10, R9, R10, 0x1c ;  /* 0x0000000a090a7211 */ /* 0x000fe400078fe2ff */
[----:B------:R-:W-:-:S03]  /*0460*/  LOP3.LUT R0, R19, R0, RZ, 0xfc, !PT ;  /* 0x0000000013007212 */ /* 0x000fc600078efcff */
[----:B------:R-:W-:Y:S01]  /*0470*/  IMAD R11, R10, -0x60, R11 ;  /* 0xffffffa00a0b7824 */ /* 0x000fe200078e020b */
[----:B------:R-:W-:-:S03]  /*0480*/  LOP3.LUT R9, R8, 0x200, RZ, 0xfc, !PT ;  /* 0x0000020008097812 */ /* 0x000fc600078efcff */
[----:B------:R-:W-:Y:S01]  /*0490*/  IMAD R11, R10, 0x960, R11 ;  /* 0x000009600a0b7824 */ /* 0x000fe200078e020b */
[C---:B------:R-:W-:Y:S02]  /*04a0*/  LOP3.LUT R10, R0.reuse, 0x10, RZ, 0xfc, !PT ;  /* 0x00000010000a7812 */ /* 0x040fe400078efcff */
[----:B------:R-:W-:Y:S02]  /*04b0*/  SHF.R.U32.HI R9, RZ, 0x3, R9 ;  /* 0x00000003ff097819 */ /* 0x000fe40000011609 */
[----:B------:R-:W-:Y:S02]  /*04c0*/  ISETP.GE.AND P1, PT, R0, 0x19, PT ;  /* 0x000000190000780c */ /* 0x000fe40003f26270 */
[----:B------:R-:W-:Y:S02]  /*04d0*/  ISETP.GE.AND P0, PT, R10, 0x19, PT ;  /* 0x000000190a00780c */ /* 0x000fe40003f06270 */
[----:B------:R-:W-:Y:S01]  /*04e0*/  LOP3.LUT R9, R9, 0x7c, RZ, 0xc0, !PT ;  /* 0x0000007c09097812 */ /* 0x000fe200078ec0ff */
[----:B------:R-:W-:-:S04]  /*04f0*/  IMAD R11, R0, 0x60, R11 ;  /* 0x00000060000b7824 */ /* 0x000fc800078e020b */
[----:B------:R-:W-:Y:S02]  /*0500*/  IMAD.IADD R0, R8, 0x1, R9 ;  /* 0x0000000108007824 */ /* 0x000fe400078e0209 */
[----:B0-----:R-:W-:-:S03]  /*0510*/  IMAD.WIDE R8, R11, 0x4, R2 ;  /* 0x000000040b087825 */ /* 0x001fc600078e0202 */
[----:B------:R-:W-:Y:S01]  /*0520*/  LEA R0, R0, UR4, 0x2 ;  /* 0x0000000400007c11 */ /* 0x000fe2000f8e10ff */
[----:B--2---:R-:W-:Y:S04]  /*0530*/  STS [R21], R20 ;  /* 0x0000001415007388 */ /* 0x004fe80000000800 */
[----:B---3--:R-:W-:Y:S04]  /*0540*/  STS [R21+0x20], R22 ;  /* 0x0000201615007388 */ /* 0x008fe80000000800 */
[----:B-----5:R-:W-:Y:S04]  /*0550*/  STS [R21+0x30], R23 ;  /* 0x0000301715007388 */ /* 0x020fe80000000800 */
[----:B------:R-:W-:Y:S04]  /*0560*/  STS [R21+0x10], R24 ;  /* 0x0000101815007388 */ /* 0x000fe80000000800 */
[----:B------:R-:W-:Y:S04]  /*0570*/  STS [R21+0x40], R25 ;  /* 0x0000401915007388 */ /* 0x000fe80000000800 */
[----:B------:R-:W-:Y:S04]  /*0580*/  STS [R21+0x50], R26 ;  /* 0x0000501a15007388 */ /* 0x000fe80000000800 */
[----:B------:R-:W-:Y:S04]  /*0590*/  STS [R21+0x60], R28 ;  /* 0x0000601c15007388 */ /* 0x000fe80000000800 */
[----:B------:R-:W-:Y:S01]  /*05a0*/  STS [R21+0x70], R27 ;  /* 0x0000701b15007388 */ /* 0x000fe20000000800 */
[----:B------:R-:W-:Y:S06]  /*05b0*/  BAR.SYNC.DEFER_BLOCKING 0x0 ;  /* 0x0000000000007b1d */ /* 0x000fec0000010000 */
[----:B------:R-:W0:Y:S04]  /*05c0*/  LDS.128 R4, [R4] ;  /* 0x0000000004047984 */ /* 0x000e280000000c00 */
[----:B0-----:R0:W-:Y:S02]  /*05d0*/  @!P1 STG.E.128 desc[UR6][R8.64], R4 ;  /* 0x0000000408009986 */ /* 0x0011e4000c101d06 */
[----:B0-----:R-:W-:Y:S05]  /*05e0*/  @P0 EXIT ;  /* 0x000000000000094d */ /* 0x001fea0003800000 */
[----:B0-----:R-:W0:Y:S01]  /*05f0*/  LDS.128 R4, [R0+0x800] ;  /* 0x0008000000047984 */ /* 0x001e220000000c00 */
[----:B------:R-:W-:-:S04]  /*0600*/  VIADD R11, R11, 0x600 ;  /* 0x000006000b0b7836 */ /* 0x000fc80000000000 */
[----:B------:R-:W-:-:S05]  /*0610*/  IMAD.WIDE R2, R11, 0x4, R2 ;  /* 0x000000040b027825 */ /* 0x000fca00078e0202 */
[----:B0-----:R-:W-:Y:S01]  /*0620*/  STG.E.128 desc[UR6][R2.64], R4 ;  /* 0x0000000402007986 */ /* 0x001fe2000c101d06 */
[----:B------:R-:W-:Y:S05]  /*0630*/  EXIT ;  /* 0x000000000000794d */ /* 0x000fea0003800000 */
.L_x_0:
[----:B------:R-:W-:-:S00]  /*0640*/  BRA `(.L_x_0) ;  /* 0xfffffffc00fc7947 */ /* 0x000fc0000383ffff */
[----:B------:R-:W-:-:S00]  /*0650*/  NOP ;  /* 0x0000000000007918 */ /* 0x000fc00000000000 */
        /* <DEDUP_REMOVED lines=10> */
.L_x_1:


//--------------------- .nv.shared.triton_poi_fused_1 --------------------------
	.section	.nv.shared.triton_poi_fused_1,"aw",@nobits
	.sectionflags	@""
	.align	16
	.zero		1024


//--------------------- .nv.constant0.triton_poi_fused_1 --------------------------
	.section	.nv.constant0.triton_poi_fused_1,"a",@progbits
	.sectionflags	@""
	.align	4
.nv.constant0.triton_poi_fused_1:
	.zero		552
